//
// Generated by NVIDIA NVVM Compiler
//
// Compiler Build ID: CL-36424714
// Cuda compilation tools, release 13.0, V13.0.88
// Based on NVVM 20.0.0
//

.version 9.0
.target sm_100
.address_size 64

	// .globl	_Z3addPiS_S_

.visible .entry _Z3addPiS_S_(
	.param .u64 .ptr .align 1 _Z3addPiS_S__param_0,
	.param .u64 .ptr .align 1 _Z3addPiS_S__param_1,
	.param .u64 .ptr .align 1 _Z3addPiS_S__param_2
)
{
	.reg .pred 	%p<3>;
	.reg .b32 	%r<13>;
	.reg .b64 	%rd<11>;

	ld.param.u64 	%rd4, [_Z3addPiS_S__param_0];
	ld.param.u64 	%rd5, [_Z3addPiS_S__param_1];
	ld.param.u64 	%rd6, [_Z3addPiS_S__param_2];
	mov.u32 	%r6, %tid.x;
	mov.u32 	%r7, %ctaid.x;
	mov.u32 	%r1, %ntid.x;
	mad.lo.s32 	%r12, %r7, %r1, %r6;
	setp.gt.s32 	%p1, %r12, 65536;
	@%p1 bra 	$L__BB0_3;
	mov.u32 	%r8, %nctaid.x;
	mul.lo.s32 	%r3, %r1, %r8;
	cvta.to.global.u64 	%rd1, %rd4;
	cvta.to.global.u64 	%rd2, %rd5;
	cvta.to.global.u64 	%rd3, %rd6;
$L__BB0_2:
	mul.wide.s32 	%rd7, %r12, 4;
	add.s64 	%rd8, %rd1, %rd7;
	ld.global.u32 	%r9, [%rd8];
	add.s64 	%rd9, %rd2, %rd7;
	ld.global.u32 	%r10, [%rd9];
	add.s32 	%r11, %r10, %r9;
	add.s64 	%rd10, %rd3, %rd7;
	st.global.u32 	[%rd10], %r11;
	add.s32 	%r12, %r12, %r3;
	setp.lt.s32 	%p2, %r12, 65537;
	@%p2 bra 	$L__BB0_2;
$L__BB0_3:
	ret;

}


// ===== COMPILED SASS (sm_100) =====

	.target	sm_100

	.elftype	@"ET_EXEC"


//--------------------- .note.nv.tkinfo           --------------------------
	.section	.note.nv.tkinfo,"",@"SHT_NOTE"
	.sectionflags	@"SHF_NOTE_NV_TKINFO"
	.tkinfo
        /*0018*/ 	.word	0x00000002
        /*0030*/ 	.string	""
        /*0030*/ 	.string	"ptxas"
        /*0030*/ 	.string	"Cuda compilation tools, release 13.0, V13.0.88"
        /*0030*/ 	.string	"Build cuda_13.0.r13.0/compiler.36424714_0"
        /*0030*/ 	.string	"-arch sm_100 -m 64 "



//--------------------- .note.nv.cuinfo           --------------------------
	.section	.note.nv.cuinfo,"",@"SHT_NOTE"
	.sectionflags	@"SHF_NOTE_NV_CUINFO"
        /*0018*/ 	.short	0x0002
        /*001a*/ 	.short	0x0064
        /*001c*/ 	.short	0x0082
	.zero		2


//--------------------- .nv.info                  --------------------------
	.section	.nv.info,"",@"SHT_CUDA_INFO"
	.align	4


	//----- nvinfo : EIATTR_REGCOUNT
	.align		4
        /*0000*/ 	.byte	0x04, 0x2f
        /*0002*/ 	.short	(.L_1 - .L_0)
	.align		4
.L_0:
        /*0004*/ 	.word	index@(_Z3addPiS_S_)
        /*0008*/ 	.word	0x00000014


	//----- nvinfo : EIATTR_FRAME_SIZE
	.align		4
.L_1:
        /*000c*/ 	.byte	0x04, 0x11
        /*000e*/ 	.short	(.L_3 - .L_2)
	.align		4
.L_2:
        /*0010*/ 	.word	index@(_Z3addPiS_S_)
        /*0014*/ 	.word	0x00000000


	//----- nvinfo : EIATTR_MIN_STACK_SIZE
	.align		4
.L_3:
        /*0018*/ 	.byte	0x04, 0x12
        /*001a*/ 	.short	(.L_5 - .L_4)
	.align		4
.L_4:
        /*001c*/ 	.word	index@(_Z3addPiS_S_)
        /*0020*/ 	.word	0x00000000
.L_5:


//--------------------- .nv.compat                --------------------------
	.section	.nv.compat,"",@"SHT_CUDA_COMPAT_INFO"
	.align	4
        /*0000*/ 	.byte	0x02, 0x09, 0x00, 0x00, 0x02, 0x02, 0x01, 0x00, 0x02, 0x05, 0x05, 0x00, 0x03, 0x07, 0x01, 0x01
        /*0010*/ 	.byte	0x02, 0x03, 0x00, 0x00, 0x02, 0x06, 0x01, 0x00, 0x04, 0x0b, 0x08, 0x00, 0x09, 0x00, 0x00, 0x00
        /*0020*/ 	.byte	0x00, 0x00, 0x00, 0x00


//--------------------- .nv.info._Z3addPiS_S_     --------------------------
	.section	.nv.info._Z3addPiS_S_,"",@"SHT_CUDA_INFO"
	.sectionflags	@""
	.align	4


	//----- nvinfo : EIATTR_CUDA_API_VERSION
	.align		4
        /*0000*/ 	.byte	0x04, 0x37
        /*0002*/ 	.short	(.L_7 - .L_6)
.L_6:
        /*0004*/ 	.word	0x00000082


	//----- nvinfo : EIATTR_KPARAM_INFO
	.align		4
.L_7:
        /*0008*/ 	.byte	0x04, 0x17
        /*000a*/ 	.short	(.L_9 - .L_8)
.L_8:
        /*000c*/ 	.word	0x00000000
        /*0010*/ 	.short	0x0002
        /*0012*/ 	.short	0x0010
        /*0014*/ 	.byte	0x00, 0xf5, 0x21, 0x00


	//----- nvinfo : EIATTR_KPARAM_INFO
	.align		4
.L_9:
        /*0018*/ 	.byte	0x04, 0x17
        /*001a*/ 	.short	(.L_11 - .L_10)
.L_10:
        /*001c*/ 	.word	0x00000000
        /*0020*/ 	.short	0x0001
        /*0022*/ 	.short	0x0008
        /*0024*/ 	.byte	0x00, 0xf5, 0x21, 0x00


	//----- nvinfo : EIATTR_KPARAM_INFO
	.align		4
.L_11:
        /*0028*/ 	.byte	0x04, 0x17
        /*002a*/ 	.short	(.L_13 - .L_12)
.L_12:
        /*002c*/ 	.word	0x00000000
        /*0030*/ 	.short	0x0000
        /*0032*/ 	.short	0x0000
        /*0034*/ 	.byte	0x00, 0xf5, 0x21, 0x00


	//----- nvinfo : EIATTR_SPARSE_MMA_MASK
	.align		4
.L_13:
        /*0038*/ 	.byte	0x03, 0x50
        /*003a*/ 	.short	0x0000


	//----- nvinfo : EIATTR_MAXREG_COUNT
	.align		4
        /*003c*/ 	.byte	0x03, 0x1b
        /*003e*/ 	.short	0x00ff


	//----- nvinfo : EIATTR_MERCURY_ISA_VERSION
	.align		4
        /*0040*/ 	.byte	0x03, 0x5f
        /*0042*/ 	.short	0x0101


	//----- nvinfo : EIATTR_VRC_CTA_INIT_COUNT
	.align		4
        /*0044*/ 	.byte	0x02, 0x4a
	.zero		1
	.zero		1


	//----- nvinfo : EIATTR_EXIT_INSTR_OFFSETS
	.align		4
        /*0048*/ 	.byte	0x04, 0x1c
        /*004a*/ 	.short	(.L_15 - .L_14)


	//   ....[0]....
.L_14:
        /*004c*/ 	.word	0x00000060


	//   ....[1]....
        /*0050*/ 	.word	0x00000170


	//----- nvinfo : EIATTR_CRS_STACK_SIZE
	.align		4
.L_15:
        /*0054*/ 	.byte	0x04, 0x1e
        /*0056*/ 	.short	(.L_17 - .L_16)
.L_16:
        /*0058*/ 	.word	0x00000000


	//----- nvinfo : EIATTR_CBANK_PARAM_SIZE
	.align		4
.L_17:
        /*005c*/ 	.byte	0x03, 0x19
        /*005e*/ 	.short	0x0018


	//----- nvinfo : EIATTR_PARAM_CBANK
	.align		4
        /*0060*/ 	.byte	0x04, 0x0a
        /*0062*/ 	.short	(.L_19 - .L_18)
	.align		4
.L_18:
        /*0064*/ 	.word	index@(.nv.constant0._Z3addPiS_S_)
        /*0068*/ 	.short	0x0380
        /*006a*/ 	.short	0x0018


	//----- nvinfo : EIATTR_SW_WAR
	.align		4
.L_19:
        /*006c*/ 	.byte	0x04, 0x36
        /*006e*/ 	.short	(.L_21 - .L_20)
.L_20:
        /*0070*/ 	.word	0x00000008
.L_21:


//--------------------- .nv.callgraph             --------------------------
	.section	.nv.callgraph,"",@"SHT_CUDA_CALLGRAPH"
	.align	4
	.sectionentsize	8
	.align		4
        /*0000*/ 	.word	0x00000000
	.align		4
        /*0004*/ 	.word	0xffffffff
	.align		4
        /*0008*/ 	.word	0x00000000
	.align		4
        /*000c*/ 	.word	0xfffffffe
	.align		4
        /*0010*/ 	.word	0x00000000
	.align		4
        /*0014*/ 	.word	0xfffffffd
	.align		4
        /*0018*/ 	.word	0x00000000
	.align		4
        /*001c*/ 	.word	0xfffffffc


//--------------------- .text._Z3addPiS_S_        --------------------------
	.section	.text._Z3addPiS_S_,"ax",@progbits
	.align	128
        .global         _Z3addPiS_S_
        .type           _Z3addPiS_S_,@function
        .size           _Z3addPiS_S_,(.L_x_2 - _Z3addPiS_S_)
        .other          _Z3addPiS_S_,@"STO_CUDA_ENTRY STV_DEFAULT"
_Z3addPiS_S_:
.text._Z3addPiS_S_:
[----:B------:R-:W-:Y:S01]  /*0000*/  LDC R1, c[0x0][0x37c] ;  /* 0x0000df00ff017b82 */ /* 0x000fe20000000800 */
[----:B------:R-:W0:Y:S07]  /*0010*/  S2R R0, SR_TID.X ;  /* 0x0000000000007919 */ /* 0x000e2e0000002100 */
[----:B------:R-:W0:Y:S08]  /*0020*/  S2UR UR4, SR_CTAID.X ;  /* 0x00000000000479c3 */ /* 0x000e300000002500 */
[----:B------:R-:W0:Y:S02]  /*0030*/  LDC R15, c[0x0][0x360] ;  /* 0x0000d800ff0f7b82 */ /* 0x000e240000000800 */
[----:B0-----:R-:W-:-:S05]  /*0040*/  IMAD R0, R15, UR4, R0 ;  /* 0x000000040f007c24 */ /* 0x001fca000f8e0200 */
[----:B------:R-:W-:-:S13]  /*0050*/  ISETP.GT.AND P0, PT, R0, 0x10000, PT ;  /* 0x000100000000780c */ /* 0x000fda0003f04270 */
[----:B------:R-:W-:Y:S05]  /*0060*/  @P0 EXIT ;  /* 0x000000000000094d */ /* 0x000fea0003800000 */
[----:B------:R-:W0:Y:S01]  /*0070*/  LDC.64 R12, c[0x0][0x390] ;  /* 0x0000e400ff0c7b82 */ /* 0x000e220000000a00 */
[----:B------:R-:W1:Y:S01]  /*0080*/  LDCU UR4, c[0x0][0x370] ;  /* 0x00006e00ff0477ac */ /* 0x000e620008000800 */
[----:B------:R-:W2:Y:S06]  /*0090*/  LDCU.64 UR6, c[0x0][0x358] ;  /* 0x00006b00ff0677ac */ /* 0x000eac0008000a00 */
[----:B------:R-:W3:Y:S08]  /*00a0*/  LDC.64 R8, c[0x0][0x380] ;  /* 0x0000e000ff087b82 */ /* 0x000ef00000000a00 */
[----:B------:R-:W4:Y:S01]  /*00b0*/  LDC.64 R10, c[0x0][0x388] ;  /* 0x0000e200ff0a7b82 */ /* 0x000f220000000a00 */
[----:B-1----:R-:W-:-:S07]  /*00c0*/  IMAD R15, R15, UR4, RZ ;  /* 0x000000040f0f7c24 */ /* 0x002fce000f8e02ff */
.L_x_0:
[----:B---3--:R-:W-:-:S04]  /*00d0*/  IMAD.WIDE R2, R0, 0x4, R8 ;  /* 0x0000000400027825 */ /* 0x008fc800078e0208 */
[C---:B----4-:R-:W-:Y:S02]  /*00e0*/  IMAD.WIDE R4, R0.reuse, 0x4, R10 ;  /* 0x0000000400047825 */ /* 0x050fe400078e020a */
[----:B--2---:R-:W2:Y:S04]  /*00f0*/  LDG.E R2, desc[UR6][R2.64] ;  /* 0x0000000602027981 */ /* 0x004ea8000c1e1900 */
[----:B------:R-:W2:Y:S01]  /*0100*/  LDG.E R5, desc[UR6][R4.64] ;  /* 0x0000000604057981 */ /* 0x000ea2000c1e1900 */
[----:B01----:R-:W-:Y:S01]  /*0110*/  IMAD.WIDE R6, R0, 0x4, R12 ;  /* 0x0000000400067825 */ /* 0x003fe200078e020c */
[----:B------:R-:W-:-:S04]  /*0120*/  IADD3 R0, PT, PT, R15, R0, RZ ;  /* 0x000000000f007210 */ /* 0x000fc80007ffe0ff */
[----:B------:R-:W-:Y:S02]  /*0130*/  ISETP.GE.AND P0, PT, R0, 0x10001, PT ;  /* 0x000100010000780c */ /* 0x000fe40003f06270 */
[----:B--2---:R-:W-:-:S05]  /*0140*/  IADD3 R17, PT, PT, R2, R5, RZ ;  /* 0x0000000502117210 */ /* 0x004fca0007ffe0ff */
[----:B------:R1:W-:Y:S06]  /*0150*/  STG.E desc[UR6][R6.64], R17 ;  /* 0x0000001106007986 */ /* 0x0003ec000c101906 */
[----:B------:R-:W-:Y:S05]  /*0160*/  @!P0 BRA `(.L_x_0) ;  /* 0xfffffffc00d88947 */ /* 0x000fea000383ffff */
[----:B------:R-:W-:Y:S05]  /*0170*/  EXIT ;  /* 0x000000000000794d */ /* 0x000fea0003800000 */
.L_x_1:
[----:B------:R-:W-:-:S00]  /*0180*/  BRA `(.L_x_1) ;  /* 0xfffffffc00fc7947 */ /* 0x000fc0000383ffff */
[----:B------:R-:W-:-:S00]  /*0190*/  NOP ;  /* 0x0000000000007918 */ /* 0x000fc00000000000 */
        /* <DEDUP_REMOVED lines=14> */
.L_x_2:


//--------------------- .nv.shared.reserved.0     --------------------------
	.section	.nv.shared.reserved.0,"aw",@nobits
	.weak		__nv_reservedSMEM_offset_0_alias
	.size		__nv_reservedSMEM_offset_0_alias, 0, 64
	.other		__nv_reservedSMEM_offset_0_alias,@"STO_CUDA_RESERVED_SHARED STV_DEFAULT"
__nv_reservedSMEM_offset_0_alias:
	.zero		0
	.zero		64


//--------------------- .nv.constant0._Z3addPiS_S_ --------------------------
	.section	.nv.constant0._Z3addPiS_S_,"a",@progbits
	.sectionflags	@""
	.align	4
.nv.constant0._Z3addPiS_S_:
	.zero		920


//--------------------- SYMBOLS --------------------------

	.type		.nv.reservedSmem.offset0,@object
	.size		.nv.reservedSmem.offset0,0x4
